	.headerflags	@"EF_CUDA_TEXMODE_UNIFIED EF_CUDA_64BIT_ADDRESS EF_CUDA_ACCELERATORS EF_CUDA_SM90 EF_CUDA_VIRTUAL_SM(EF_CUDA_SM90)"
	.elftype	@"ET_EXEC"


//--------------------- .nv.info                  --------------------------
	.section	.nv.info,"",@"SHT_CUDA_INFO"
	.align	4


	//----- nvinfo : EIATTR_REGCOUNT
	.align		4
        /*0000*/ 	.byte	0x04, 0x2f
        /*0002*/ 	.short	(.L_1 - .L_0)
	.align		4
.L_0:
        /*0004*/ 	.word	index@(triton_poi_fused_1)
        /*0008*/ 	.word	0x00000020


	//----- nvinfo : EIATTR_MIN_STACK_SIZE
	.align		4
.L_1:
        /*000c*/ 	.byte	0x04, 0x12
        /*000e*/ 	.short	(.L_3 - .L_2)
	.align		4
.L_2:
        /*0010*/ 	.word	index@(triton_poi_fused_1)
        /*0014*/ 	.word	0x00000000


	//----- nvinfo : EIATTR_FRAME_SIZE
	.align		4
.L_3:
        /*0018*/ 	.byte	0x04, 0x11
        /*001a*/ 	.short	(.L_5 - .L_4)
	.align		4
.L_4:
        /*001c*/ 	.word	index@(triton_poi_fused_1)
        /*0020*/ 	.word	0x00000000


	//----- nvinfo : EIATTR_MIN_STACK_SIZE
	.align		4
.L_5:
        /*0024*/ 	.byte	0x04, 0x12
        /*0026*/ 	.short	(.L_7 - .L_6)
	.align		4
.L_6:
        /*0028*/ 	.word	index@(triton_poi_fused_1)
        /*002c*/ 	.word	0x00000000
.L_7:


//--------------------- .nv.info.triton_poi_fused_1 --------------------------
	.section	.nv.info.triton_poi_fused_1,"",@"SHT_CUDA_INFO"
	.sectionflags	@""
	.align	4


	//----- nvinfo : EIATTR_CUDA_API_VERSION
	.align		4
        /*0000*/ 	.byte	0x04, 0x37
        /*0002*/ 	.short	(.L_9 - .L_8)
.L_8:
        /*0004*/ 	.word	0x0000007c


	//----- nvinfo : EIATTR_KPARAM_INFO
	.align		4
.L_9:
        /*0008*/ 	.byte	0x04, 0x17
        /*000a*/ 	.short	(.L_11 - .L_10)
.L_10:
        /*000c*/ 	.word	0x00000000
        /*0010*/ 	.short	0x0003
        /*0012*/ 	.short	0x0014
        /*0014*/ 	.byte	0x00, 0xf0, 0x11, 0x00


	//----- nvinfo : EIATTR_KPARAM_INFO
	.align		4
.L_11:
        /*0018*/ 	.byte	0x04, 0x17
        /*001a*/ 	.short	(.L_13 - .L_12)
.L_12:
        /*001c*/ 	.word	0x00000000
        /*0020*/ 	.short	0x0002
        /*0022*/ 	.short	0x0010
        /*0024*/ 	.byte	0x00, 0xf0, 0x11, 0x00


	//----- nvinfo : EIATTR_KPARAM_INFO
	.align		4
.L_13:
        /*0028*/ 	.byte	0x04, 0x17
        /*002a*/ 	.short	(.L_15 - .L_14)
.L_14:
        /*002c*/ 	.word	0x00000000
        /*0030*/ 	.short	0x0001
        /*0032*/ 	.short	0x0008
        /*0034*/ 	.byte	0x00, 0xf4, 0x21, 0x00


	//----- nvinfo : EIATTR_KPARAM_INFO
	.align		4
.L_15:
        /*0038*/ 	.byte	0x04, 0x17
        /*003a*/ 	.short	(.L_17 - .L_16)
.L_16:
        /*003c*/ 	.word	0x00000000
        /*0040*/ 	.short	0x0000
        /*0042*/ 	.short	0x0000
        /*0044*/ 	.byte	0x00, 0xf4, 0x21, 0x00


	//----- nvinfo : EIATTR_SPARSE_MMA_MASK
	.align		4
.L_17:
        /*0048*/ 	.byte	0x03, 0x50
        /*004a*/ 	.short	0x0000


	//----- nvinfo : EIATTR_MAXREG_COUNT
	.align		4
        /*004c*/ 	.byte	0x03, 0x1b
        /*004e*/ 	.short	0x00ff


	//----- nvinfo : EIATTR_EXIT_INSTR_OFFSETS
	.align		4
        /*0050*/ 	.byte	0x04, 0x1c
        /*0052*/ 	.short	(.L_19 - .L_18)


	//   ....[0]....
.L_18:
        /*0054*/ 	.word	0x000005e0


	//   ....[1]....
        /*0058*/ 	.word	0x00000630


	//----- nvinfo : EIATTR_REQNTID
	.align		4
.L_19:
        /*005c*/ 	.byte	0x04, 0x10
        /*005e*/ 	.short	(.L_21 - .L_20)
.L_20:
        /*0060*/ 	.word	0x00000080
        /*0064*/ 	.word	0x00000001
        /*0068*/ 	.word	0x00000001


	//----- nvinfo : EIATTR_CBANK_PARAM_SIZE
	.align		4
.L_21:
        /*006c*/ 	.byte	0x03, 0x19
        /*006e*/ 	.short	0x0018


	//----- nvinfo : EIATTR_PARAM_CBANK
	.align		4
        /*0070*/ 	.byte	0x04, 0x0a
        /*0072*/ 	.short	(.L_23 - .L_22)
	.align		4
.L_22:
        /*0074*/ 	.word	index@(.nv.constant0.triton_poi_fused_1)
        /*0078*/ 	.short	0x0210
        /*007a*/ 	.short	0x0018


	//----- nvinfo : EIATTR_SW_WAR
	.align		4
.L_23:
        /*007c*/ 	.byte	0x04, 0x36
        /*007e*/ 	.short	(.L_25 - .L_24)
.L_24:
        /*0080*/ 	.word	0x00000008
.L_25:


//--------------------- .nv.callgraph             --------------------------
	.section	.nv.callgraph,"",@"SHT_CUDA_CALLGRAPH"
	.align	4
	.sectionentsize	8
	.align		4
        /*0000*/ 	.word	0x00000000
	.align		4
        /*0004*/ 	.word	0xffffffff
	.align		4
        /*0008*/ 	.word	0x00000000
	.align		4
        /*000c*/ 	.word	0xfffffffe
	.align		4
        /*0010*/ 	.word	0x00000000
	.align		4
        /*0014*/ 	.word	0xfffffffd
	.align		4
        /*0018*/ 	.word	0x00000000
	.align		4
        /*001c*/ 	.word	0xfffffffc


//--------------------- .text.triton_poi_fused_1  --------------------------
	.section	.text.triton_poi_fused_1,"ax",@progbits
	.sectionflags	@"SHF_BARRIERS=1"
	.align	128
        .global         triton_poi_fused_1
        .type           triton_poi_fused_1,@function
        .size           triton_poi_fused_1,(.L_x_1 - triton_poi_fused_1)
        .other          triton_poi_fused_1,@"STO_CUDA_ENTRY STV_DEFAULT"
triton_poi_fused_1:
.text.triton_poi_fused_1:
[----:B------:R-:W0:Y:S01]  /*0000*/  LDC R1, c[0x0][0x28] ;  /* 0x00000a00ff017b82 */ /* 0x000e220000000800 */
[----:B------:R-:W1:Y:S07]  /*0010*/  S2R R0, SR_TID.X ;  /* 0x0000000000007919 */ /* 0x000e6e0000002100 */
[----:B------:R-:W2:Y:S01]  /*0020*/  LDC.64 R18, c[0x0][0x210] ;  /* 0x00008400ff127b82 */ /* 0x000ea20000000a00 */
[----:B------:R-:W3:Y:S01]  /*0030*/  S2R R17, SR_CTAID.X ;  /* 0x0000000000117919 */ /* 0x000ee20000002500 */
[----:B------:R-:W4:Y:S01]  /*0040*/  S2R R16, SR_CTAID.Y ;  /* 0x0000000000107919 */ /* 0x000f220000002600 */
[----:B------:R-:W-:Y:S01]  /*0050*/  IMAD.MOV.U32 R28, RZ, RZ, RZ ;  /* 0x000000ffff1c7224 */ /* 0x000fe200078e00ff */
[----:B------:R-:W-:Y:S01]  /*0060*/  ULDC.64 UR6, c[0x0][0x208] ;  /* 0x0000820000067ab9 */ /* 0x000fe20000000a00 */
[----:B-1----:R-:W-:Y:S01]  /*0070*/  SHF.R.U32.HI R21, RZ, 0x5, R0 ;  /* 0x00000005ff157819 */ /* 0x002fe20000011600 */
[----:B---3--:R-:W-:-:S03]  /*0080*/  IMAD.SHL.U32 R17, R17, 0x20, RZ ;  /* 0x0000002011117824 */ /* 0x008fc600078e00ff */
[----:B------:R-:W-:Y:S01]  /*0090*/  SGXT.U32 R21, R21, 0x2 ;  /* 0x000000021515781a */ /* 0x000fe20000000000 */
[----:B----4-:R-:W-:Y:S01]  /*00a0*/  IMAD.SHL.U32 R16, R16, 0x20, RZ ;  /* 0x0000002010107824 */ /* 0x010fe200078e00ff */
[----:B------:R-:W-:-:S04]  /*00b0*/  LOP3.LUT R10, R17, 0x1f, R0, 0xf8, !PT ;  /* 0x0000001f110a7812 */ /* 0x000fc800078ef800 */
[----:B------:R-:W-:Y:S02]  /*00c0*/  LOP3.LUT R2, R16, R21, RZ, 0xfc, !PT ;  /* 0x0000001510027212 */ /* 0x000fe400078efcff */
[----:B------:R-:W-:Y:S02]  /*00d0*/  LOP3.LUT R3, R16, 0x4, R21, 0xfe, !PT ;  /* 0x0000000410037812 */ /* 0x000fe400078efe15 */
[----:B------:R-:W-:Y:S01]  /*00e0*/  LOP3.LUT R4, R16, 0x8, R21, 0xfe, !PT ;  /* 0x0000000810047812 */ /* 0x000fe200078efe15 */
[--C-:B------:R-:W-:Y:S01]  /*00f0*/  IMAD R11, R2, 0x19, R10.reuse ;  /* 0x00000019020b7824 */ /* 0x100fe200078e020a */
        /* <DEDUP_REMOVED lines=10> */
[----:B------:R-:W-:Y:S01]  /*01a0*/  ISETP.GE.AND P0, PT, R10, 0x19, PT ;  /* 0x000000190a00780c */ /* 0x000fe20003f06270 */
[----:B------:R-:W-:-:S02]  /*01b0*/  IMAD R29, R8, 0x19, R10 ;  /* 0x00000019081d7824 */ /* 0x000fc400078e020a */
[----:B------:R-:W-:Y:S02]  /*01c0*/  IMAD R20, R9, 0x19, R10 ;  /* 0x0000001909147824 */ /* 0x000fe400078e020a */
[----:B--2---:R-:W-:-:S04]  /*01d0*/  IMAD.WIDE R2, R11, 0x4, R18 ;  /* 0x000000040b027825 */ /* 0x004fc800078e0212 */
[----:B------:R-:W-:-:S04]  /*01e0*/  IMAD.WIDE R4, R13, 0x4, R18 ;  /* 0x000000040d047825 */ /* 0x000fc800078e0212 */
[----:B------:R-:W-:-:S04]  /*01f0*/  IMAD.WIDE R6, R15, 0x4, R18 ;  /* 0x000000040f067825 */ /* 0x000fc800078e0212 */
[----:B------:R-:W-:Y:S01]  /*0200*/  IMAD.WIDE R8, R23, 0x4, R18 ;  /* 0x0000000417087825 */ /* 0x000fe200078e0212 */
[----:B------:R-:W-:-:S03]  /*0210*/  CS2R R22, SRZ ;  /* 0x0000000000167805 */ /* 0x000fc6000001ff00 */
[--C-:B------:R-:W-:Y:S01]  /*0220*/  IMAD.WIDE R10, R25, 0x4, R18.reuse ;  /* 0x00000004190a7825 */ /* 0x100fe200078e0212 */
[----:B------:R-:W-:Y:S02]  /*0230*/  CS2R R24, SRZ ;  /* 0x0000000000187805 */ /* 0x000fe4000001ff00 */
[----:B------:R1:W2:Y:S01]  /*0240*/  @!P0 LDG.E.EL R23, desc[UR6][R2.64] ;  /* 0x0000000602178981 */ /* 0x0002a2000c2e1900 */
[--C-:B------:R-:W-:Y:S01]  /*0250*/  IMAD.WIDE R12, R27, 0x4, R18.reuse ;  /* 0x000000041b0c7825 */ /* 0x100fe200078e0212 */
[----:B------:R-:W-:Y:S02]  /*0260*/  CS2R R26, SRZ ;  /* 0x00000000001a7805 */ /* 0x000fe4000001ff00 */
[----:B------:R-:W3:Y:S01]  /*0270*/  @!P0 LDG.E.EL R24, desc[UR6][R4.64] ;  /* 0x0000000604188981 */ /* 0x000ee2000c2e1900 */
[----:B------:R-:W-:-:S03]  /*0280*/  IMAD.WIDE R14, R29, 0x4, R18 ;  /* 0x000000041d0e7825 */ /* 0x000fc600078e0212 */
[----:B------:R4:W5:Y:S01]  /*0290*/  @!P0 LDG.E.EL R22, desc[UR6][R8.64] ;  /* 0x0000000608168981 */ /* 0x000962000c2e1900 */
[----:B------:R-:W-:-:S03]  /*02a0*/  IMAD.WIDE R18, R20, 0x4, R18 ;  /* 0x0000000414127825 */ /* 0x000fc600078e0212 */
[----:B------:R1:W5:Y:S01]  /*02b0*/  @!P0 LDG.E.EL R25, desc[UR6][R10.64] ;  /* 0x000000060a198981 */ /* 0x000362000c2e1900 */
[----:B------:R-:W-:-:S03]  /*02c0*/  IMAD.MOV.U32 R20, RZ, RZ, RZ ;  /* 0x000000ffff147224 */ /* 0x000fc600078e00ff */
[----:B------:R1:W5:Y:S04]  /*02d0*/  @!P0 LDG.E.EL R26, desc[UR6][R12.64] ;  /* 0x000000060c1a8981 */ /* 0x000368000c2e1900 */
[----:B------:R-:W5:Y:S04]  /*02e0*/  @!P0 LDG.E.EL R20, desc[UR6][R6.64] ;  /* 0x0000000606148981 */ /* 0x000f68000c2e1900 */
[----:B------:R-:W5:Y:S04]  /*02f0*/  @!P0 LDG.E.EL R28, desc[UR6][R14.64] ;  /* 0x000000060e1c8981 */ /* 0x000f68000c2e1900 */
[----:B------:R-:W5:Y:S01]  /*0300*/  @!P0 LDG.E.EL R27, desc[UR6][R18.64] ;  /* 0x00000006121b8981 */ /* 0x000f62000c2e1900 */
[----:B------:R-:W4:Y:S01]  /*0310*/  S2UR UR5, SR_CgaCtaId ;  /* 0x00000000000579c3 */ /* 0x000f220000008800 */
[----:B-1----:R-:W-:Y:S01]  /*0320*/  SHF.L.U32 R2, R0, 0x5, RZ ;  /* 0x0000000500027819 */ /* 0x002fe200000006ff */
[----:B------:R-:W-:-:S03]  /*0330*/  UMOV UR4, 0x400 ;  /* 0x0000040000047882 */ /* 0x000fc60000000000 */
[----:B------:R-:W-:-:S04]  /*0340*/  LOP3.LUT R2, R2, 0x3e0, RZ, 0xc0, !PT ;  /* 0x000003e002027812 */ /* 0x000fc800078ec0ff */
[----:B------:R-:W-:Y:S01]  /*0350*/  LOP3.LUT R21, R2, R21, RZ, 0xfc, !PT ;  /* 0x0000001502157212 */ /* 0x000fe200078efcff */
[----:B0---4-:R-:W-:-:S06]  /*0360*/  UPRMT UR4, UR5, 0x654, UR4 ;  /* 0x0000065405047896 */ /* 0x011fcc0008000004 */
[----:B------:R-:W-:-:S05]  /*0370*/  LEA.HI R2, R2, UR4, RZ, 0x1f ;  /* 0x0000000402027c11 */ /* 0x000fca000f8ff8ff */
[----:B------:R-:W-:Y:S02]  /*0380*/  IMAD R21, R21, 0x4, R2 ;  /* 0x0000000415157824 */ /* 0x000fe400078e0202 */
[C---:B------:R-:W-:Y:S02]  /*0390*/  IMAD.SHL.U32 R2, R0.reuse, 0x2, RZ ;  /* 0x0000000200027824 */ /* 0x040fe400078e00ff */
[----:B------:R-:W-:-:S03]  /*03a0*/  IMAD.SHL.U32 R3, R0, 0x4, RZ ;  /* 0x0000000400037824 */ /* 0x000fc600078e00ff */
[----:B------:R-:W-:Y:S02]  /*03b0*/  LOP3.LUT R2, R2, 0xf0, RZ, 0xc0, !PT ;  /* 0x000000f002027812 */ /* 0x000fe400078ec0ff */
[----:B------:R-:W-:Y:S02]  /*03c0*/  LOP3.LUT R8, R3, 0x1fc, RZ, 0xc0, !PT ;  /* 0x000001fc03087812 */ /* 0x000fe400078ec0ff */
[----:B------:R-:W-:-:S05]  /*03d0*/  IADD3 R5, R2, UR4, RZ ;  /* 0x0000000402057c10 */ /* 0x000fca000fffe0ff */
[----:B------:R-:W-:Y:S01]  /*03e0*/  IMAD R5, R8, 0x4, R5 ;  /* 0x0000000408057824 */ /* 0x000fe200078e0205 */
[----:B------:R-:W-:Y:S02]  /*03f0*/  LOP3.LUT R16, R16, 0x1c, R3, 0xf8, !PT ;  /* 0x0000001c10107812 */ /* 0x000fe400078ef803 */
[----:B------:R-:W0:Y:S03]  /*0400*/  LDC.64 R2, c[0x0][0x218] ;  /* 0x00008600ff027b82 */ /* 0x000e260000000a00 */
[----:B------:R-:W-:Y:S01]  /*0410*/  IMAD.HI R9, R16, 0x2aaaaaab, RZ ;  /* 0x2aaaaaab10097827 */ /* 0x000fe200078e02ff */
[----:B------:R-:W-:-:S04]  /*0420*/  SHF.R.U32.HI R0, RZ, 0x3, R0 ;  /* 0x00000003ff007819 */ /* 0x000fc80000011600 */
[----:B------:R-:W-:Y:S02]  /*0430*/  SHF.R.U32.HI R10, RZ, 0x1f, R9 ;  /* 0x0000001fff0a7819 */ /* 0x000fe40000011609 */
[----:B------:R-:W-:Y:S02]  /*0440*/  SGXT.U32 R0, R0, 0x4 ;  /* 0x000000040000781a */ /* 0x000fe40000000000 */
[----:B------:R-:W-:Y:S02]  /*0450*/  LEA.HI.SX32 R9, R9, R10, 0x1d ;  /* 0x0000000a09097211 */ /* 0x000fe400078feaff */
[----:B------:R-:W-:Y:S02]  /*0460*/  LOP3.LUT R0, R17, R0, RZ, 0xfc, !PT ;  /* 0x0000000011007212 */ /* 0x000fe400078efcff */
[----:B------:R-:W-:Y:S01]  /*0470*/  LOP3.LUT R10, R8, 0x200, RZ, 0xfc, !PT ;  /* 0x00000200080a7812 */ /* 0x000fe200078efcff */
[----:B------:R-:W-:Y:S01]  /*0480*/  IMAD R16, R9, -0x30, R16 ;  /* 0xffffffd009107824 */ /* 0x000fe200078e0210 */
[----:B------:R-:W-:-:S02]  /*0490*/  LOP3.LUT R11, R0, 0x10, RZ, 0xfc, !PT ;  /* 0x00000010000b7812 */ /* 0x000fc400078efcff */
[----:B------:R-:W-:Y:S01]  /*04a0*/  SHF.R.U32.HI R10, RZ, 0x1, R10 ;  /* 0x00000001ff0a7819 */ /* 0x000fe2000001160a */
[----:B------:R-:W-:Y:S01]  /*04b0*/  IMAD R9, R9, 0x4b0, R16 ;  /* 0x000004b009097824 */ /* 0x000fe200078e0210 */
[----:B------:R-:W-:Y:S02]  /*04c0*/  ISETP.GE.AND P1, PT, R0, 0x19, PT ;  /* 0x000000190000780c */ /* 0x000fe40003f26270 */
[----:B------:R-:W-:Y:S02]  /*04d0*/  ISETP.GE.AND P0, PT, R11, 0x19, PT ;  /* 0x000000190b00780c */ /* 0x000fe40003f06270 */
[----:B------:R-:W-:Y:S01]  /*04e0*/  LOP3.LUT R10, R10, 0x1f0, RZ, 0xc0, !PT ;  /* 0x000001f00a0a7812 */ /* 0x000fe200078ec0ff */
[----:B------:R-:W-:-:S04]  /*04f0*/  IMAD R9, R0, 0x30, R9 ;  /* 0x0000003000097824 */ /* 0x000fc800078e0209 */
[----:B------:R-:W-:Y:S02]  /*0500*/  VIADD R13, R10, UR4 ;  /* 0x000000040a0d7c36 */ /* 0x000fe40008000000 */
[----:B0-----:R-:W-:-:S03]  /*0510*/  IMAD.WIDE R10, R9, 0x4, R2 ;  /* 0x00000004090a7825 */ /* 0x001fc600078e0202 */
[----:B------:R-:W-:Y:S01]  /*0520*/  LEA R13, R8, R13, 0x2 ;  /* 0x0000000d080d7211 */ /* 0x000fe200078e10ff */
[----:B--2---:R-:W-:Y:S04]  /*0530*/  STS [R21], R23 ;  /* 0x0000001715007388 */ /* 0x004fe80000000800 */
[----:B---3--:R-:W-:Y:S04]  /*0540*/  STS [R21+0x10], R24 ;  /* 0x0000101815007388 */ /* 0x008fe80000000800 */
[----:B-----5:R-:W-:Y:S04]  /*0550*/  STS [R21+0x30], R22 ;  /* 0x0000301615007388 */ /* 0x020fe80000000800 */
[----:B------:R-:W-:Y:S04]  /*0560*/  STS [R21+0x40], R25 ;  /* 0x0000401915007388 */ /* 0x000fe80000000800 */
[----:B------:R-:W-:Y:S04]  /*0570*/  STS [R21+0x50], R26 ;  /* 0x0000501a15007388 */ /* 0x000fe80000000800 */
[----:B------:R-:W-:Y:S04]  /*0580*/  STS [R21+0x20], R20 ;  /* 0x0000201415007388 */ /* 0x000fe80000000800 */
[----:B------:R-:W-:Y:S04]  /*0590*/  STS [R21+0x60], R28 ;  /* 0x0000601c15007388 */ /* 0x000fe80000000800 */
[----:B------:R-:W-:Y:S01]  /*05a0*/  STS [R21+0x70], R27 ;  /* 0x0000701b15007388 */ /* 0x000fe20000000800 */
[----:B------:R-:W-:Y:S06]  /*05b0*/  BAR.SYNC.DEFER_BLOCKING 0x0 ;  /* 0x0000000000007b1d */ /* 0x000fec0000010000 */
[----:B------:R-:W0:Y:S04]  /*05c0*/  LDS.128 R4, [R5] ;  /* 0x0000000005047984 */ /* 0x000e280000000c00 */
[----:B0-----:R0:W-:Y:S02]  /*05d0*/  @!P1 STG.E.128 desc[UR6][R10.64], R4 ;  /* 0x000000040a009986 */ /* 0x0011e4000c101d06 */
[----:B0-----:R-:W-:Y:S05]  /*05e0*/  @P0 EXIT ;  /* 0x000000000000094d */ /* 0x001fea0003800000 */
[----:B------:R-:W0:Y:S01]  /*05f0*/  LDS.128 R12, [R13+0x800] ;  /* 0x000800000d0c7984 */ /* 0x000e220000000c00 */
[----:B------:R-:W-:-:S04]  /*0600*/  VIADD R9, R9, 0x300 ;  /* 0x0000030009097836 */ /* 0x000fc80000000000 */
[----:B------:R-:W-:-:S05]  /*0610*/  IMAD.WIDE R2, R9, 0x4, R2 ;  /* 0x0000000409027825 */ /* 0x000fca00078e0202 */
[----:B0-----:R-:W-:Y:S01]  /*0620*/  STG.E.128 desc[UR6][R2.64], R12 ;  /* 0x0000000c02007986 */ /* 0x001fe2000c101d06 */
[----:B------:R-:W-:Y:S05]  /*0630*/  EXIT ;  /* 0x000000000000794d */ /* 0x000fea0003800000 */
.L_x_0:
[----:B------:R-:W-:-:S00]  /*0640*/  BRA `(.L_x_0) ;  /* 0xfffffffc00fc7947 */ /* 0x000fc0000383ffff */
[----:B------:R-:W-:-:S00]  /*0650*/  NOP ;  /* 0x0000000000007918 */ /* 0x000fc00000000000 */
        /* <DEDUP_REMOVED lines=10> */
.L_x_1:


//--------------------- .nv.shared.triton_poi_fused_1 --------------------------
	.section	.nv.shared.triton_poi_fused_1,"aw",@nobits
	.sectionflags	@""
	.align	16
	.zero		1024


//--------------------- .nv.constant0.triton_poi_fused_1 --------------------------
	.section	.nv.constant0.triton_poi_fused_1,"a",@progbits
	.sectionflags	@""
	.align	4
.nv.constant0.triton_poi_fused_1:
	.zero		552
